	.headerflags	@"EF_CUDA_TEXMODE_UNIFIED EF_CUDA_64BIT_ADDRESS EF_CUDA_ACCELERATORS EF_CUDA_SM90 EF_CUDA_VIRTUAL_SM(EF_CUDA_SM90)"
	.elftype	@"ET_EXEC"


//--------------------- .nv.info                  --------------------------
	.section	.nv.info,"",@"SHT_CUDA_INFO"
	.align	4


	//----- nvinfo : EIATTR_REGCOUNT
	.align		4
        /*0000*/ 	.byte	0x04, 0x2f
        /*0002*/ 	.short	(.L_2 - .L_1)
	.align		4
.L_1:
        /*0004*/ 	.word	index@(triton_red_fused__to_copy_add_mean_mul_pow_rsqrt_8)
        /*0008*/ 	.word	0x0000001e


	//----- nvinfo : EIATTR_MIN_STACK_SIZE
	.align		4
.L_2:
        /*000c*/ 	.byte	0x04, 0x12
        /*000e*/ 	.short	(.L_4 - .L_3)
	.align		4
.L_3:
        /*0010*/ 	.word	index@(triton_red_fused__to_copy_add_mean_mul_pow_rsqrt_8)
        /*0014*/ 	.word	0x00000000


	//----- nvinfo : EIATTR_FRAME_SIZE
	.align		4
.L_4:
        /*0018*/ 	.byte	0x04, 0x11
        /*001a*/ 	.short	(.L_6 - .L_5)
	.align		4
.L_5:
        /*001c*/ 	.word	index@(triton_red_fused__to_copy_add_mean_mul_pow_rsqrt_8)
        /*0020*/ 	.word	0x00000000


	//----- nvinfo : EIATTR_MIN_STACK_SIZE
	.align		4
.L_6:
        /*0024*/ 	.byte	0x04, 0x12
        /*0026*/ 	.short	(.L_8 - .L_7)
	.align		4
.L_7:
        /*0028*/ 	.word	index@(triton_red_fused__to_copy_add_mean_mul_pow_rsqrt_8)
        /*002c*/ 	.word	0x00000000
.L_8:


//--------------------- .nv.info.triton_red_fused__to_copy_add_mean_mul_pow_rsqrt_8 --------------------------
	.section	.nv.info.triton_red_fused__to_copy_add_mean_mul_pow_rsqrt_8,"",@"SHT_CUDA_INFO"
	.sectionflags	@""
	.align	4


	//----- nvinfo : EIATTR_CUDA_API_VERSION
	.align		4
        /*0000*/ 	.byte	0x04, 0x37
        /*0002*/ 	.short	(.L_10 - .L_9)
.L_9:
        /*0004*/ 	.word	0x0000007c


	//----- nvinfo : EIATTR_KPARAM_INFO
	.align		4
.L_10:
        /*0008*/ 	.byte	0x04, 0x17
        /*000a*/ 	.short	(.L_12 - .L_11)
.L_11:
        /*000c*/ 	.word	0x00000000
        /*0010*/ 	.short	0x0008
        /*0012*/ 	.short	0x0038
        /*0014*/ 	.byte	0x00, 0xf4, 0x21, 0x00


	//----- nvinfo : EIATTR_KPARAM_INFO
	.align		4
.L_12:
        /*0018*/ 	.byte	0x04, 0x17
        /*001a*/ 	.short	(.L_14 - .L_13)
.L_13:
        /*001c*/ 	.word	0x00000000
        /*0020*/ 	.short	0x0007
        /*0022*/ 	.short	0x0034
        /*0024*/ 	.byte	0x00, 0xf0, 0x11, 0x00


	//----- nvinfo : EIATTR_KPARAM_INFO
	.align		4
.L_14:
        /*0028*/ 	.byte	0x04, 0x17
        /*002a*/ 	.short	(.L_16 - .L_15)
.L_15:
        /*002c*/ 	.word	0x00000000
        /*0030*/ 	.short	0x0006
        /*0032*/ 	.short	0x0030
        /*0034*/ 	.byte	0x00, 0xf0, 0x11, 0x00


	//----- nvinfo : EIATTR_KPARAM_INFO
	.align		4
.L_16:
        /*0038*/ 	.byte	0x04, 0x17
        /*003a*/ 	.short	(.L_18 - .L_17)
.L_17:
        /*003c*/ 	.word	0x00000000
        /*0040*/ 	.short	0x0005
        /*0042*/ 	.short	0x0028
        /*0044*/ 	.byte	0x00, 0xf4, 0x21, 0x00


	//----- nvinfo : EIATTR_KPARAM_INFO
	.align		4
.L_18:
        /*0048*/ 	.byte	0x04, 0x17
        /*004a*/ 	.short	(.L_20 - .L_19)
.L_19:
        /*004c*/ 	.word	0x00000000
        /*0050*/ 	.short	0x0004
        /*0052*/ 	.short	0x0020
        /*0054*/ 	.byte	0x00, 0xf4, 0x21, 0x00


	//----- nvinfo : EIATTR_KPARAM_INFO
	.align		4
.L_20:
        /*0058*/ 	.byte	0x04, 0x17
        /*005a*/ 	.short	(.L_22 - .L_21)
.L_21:
        /*005c*/ 	.word	0x00000000
        /*0060*/ 	.short	0x0003
        /*0062*/ 	.short	0x0018
        /*0064*/ 	.byte	0x00, 0xf4, 0x21, 0x00


	//----- nvinfo : EIATTR_KPARAM_INFO
	.align		4
.L_22:
        /*0068*/ 	.byte	0x04, 0x17
        /*006a*/ 	.short	(.L_24 - .L_23)
.L_23:
        /*006c*/ 	.word	0x00000000
        /*0070*/ 	.short	0x0002
        /*0072*/ 	.short	0x0010
        /*0074*/ 	.byte	0x00, 0xf4, 0x21, 0x00


	//----- nvinfo : EIATTR_KPARAM_INFO
	.align		4
.L_24:
        /*0078*/ 	.byte	0x04, 0x17
        /*007a*/ 	.short	(.L_26 - .L_25)
.L_25:
        /*007c*/ 	.word	0x00000000
        /*0080*/ 	.short	0x0001
        /*0082*/ 	.short	0x0008
        /*0084*/ 	.byte	0x00, 0xf4, 0x21, 0x00


	//----- nvinfo : EIATTR_KPARAM_INFO
	.align		4
.L_26:
        /*0088*/ 	.byte	0x04, 0x17
        /*008a*/ 	.short	(.L_28 - .L_27)
.L_27:
        /*008c*/ 	.word	0x00000000
        /*0090*/ 	.short	0x0000
        /*0092*/ 	.short	0x0000
        /*0094*/ 	.byte	0x00, 0xf4, 0x21, 0x00


	//----- nvinfo : EIATTR_SPARSE_MMA_MASK
	.align		4
.L_28:
        /*0098*/ 	.byte	0x03, 0x50
        /*009a*/ 	.short	0x0000


	//----- nvinfo : EIATTR_MAXREG_COUNT
	.align		4
        /*009c*/ 	.byte	0x03, 0x1b
        /*009e*/ 	.short	0x0080


	//----- nvinfo : EIATTR_COOP_GROUP_MASK_REGIDS
	.align		4
        /*00a0*/ 	.byte	0x04, 0x29
        /*00a2*/ 	.short	(.L_30 - .L_29)


	//   ....[0]....
.L_29:
        /*00a4*/ 	.word	0xffffffff


	//   ....[1]....
        /*00a8*/ 	.word	0xffffffff


	//   ....[2]....
        /*00ac*/ 	.word	0xffffffff


	//   ....[3]....
        /*00b0*/ 	.word	0xffffffff


	//   ....[4]....
        /*00b4*/ 	.word	0xffffffff


	//   ....[5]....
        /*00b8*/ 	.word	0xffffffff


	//   ....[6]....
        /*00bc*/ 	.word	0xffffffff


	//   ....[7]....
        /*00c0*/ 	.word	0xffffffff


	//   ....[8]....
        /*00c4*/ 	.word	0xffffffff


	//----- nvinfo : EIATTR_COOP_GROUP_INSTR_OFFSETS
	.align		4
.L_30:
        /*00c8*/ 	.byte	0x04, 0x28
        /*00ca*/ 	.short	(.L_32 - .L_31)


	//   ....[0]....
.L_31:
        /*00cc*/ 	.word	0x000005a0


	//   ....[1]....
        /*00d0*/ 	.word	0x000005d0


	//   ....[2]....
        /*00d4*/ 	.word	0x00000600


	//   ....[3]....
        /*00d8*/ 	.word	0x00000620


	//   ....[4]....
        /*00dc*/ 	.word	0x00000640


	//   ....[5]....
        /*00e0*/ 	.word	0x000006d0


	//   ....[6]....
        /*00e4*/ 	.word	0x000006f0


	//   ....[7]....
        /*00e8*/ 	.word	0x00000720


	//   ....[8]....
        /*00ec*/ 	.word	0x00000740


	//----- nvinfo : EIATTR_EXIT_INSTR_OFFSETS
	.align		4
.L_32:
        /*00f0*/ 	.byte	0x04, 0x1c
        /*00f2*/ 	.short	(.L_34 - .L_33)


	//   ....[0]....
.L_33:
        /*00f4*/ 	.word	0x00000ae0


	//   ....[1]....
        /*00f8*/ 	.word	0x00000b00


	//----- nvinfo : EIATTR_REQNTID
	.align		4
.L_34:
        /*00fc*/ 	.byte	0x04, 0x10
        /*00fe*/ 	.short	(.L_36 - .L_35)
.L_35:
        /*0100*/ 	.word	0x00000200
        /*0104*/ 	.word	0x00000001
        /*0108*/ 	.word	0x00000001


	//----- nvinfo : EIATTR_CBANK_PARAM_SIZE
	.align		4
.L_36:
        /*010c*/ 	.byte	0x03, 0x19
        /*010e*/ 	.short	0x0040


	//----- nvinfo : EIATTR_PARAM_CBANK
	.align		4
        /*0110*/ 	.byte	0x04, 0x0a
        /*0112*/ 	.short	(.L_38 - .L_37)
	.align		4
.L_37:
        /*0114*/ 	.word	index@(.nv.constant0.triton_red_fused__to_copy_add_mean_mul_pow_rsqrt_8)
        /*0118*/ 	.short	0x0210
        /*011a*/ 	.short	0x0040


	//----- nvinfo : EIATTR_SW_WAR
	.align		4
.L_38:
        /*011c*/ 	.byte	0x04, 0x36
        /*011e*/ 	.short	(.L_40 - .L_39)
.L_39:
        /*0120*/ 	.word	0x00000008
.L_40:


//--------------------- .nv.callgraph             --------------------------
	.section	.nv.callgraph,"",@"SHT_CUDA_CALLGRAPH"
	.align	4
	.sectionentsize	8
	.align		4
        /*0000*/ 	.word	0x00000000
	.align		4
        /*0004*/ 	.word	0xffffffff
	.align		4
        /*0008*/ 	.word	0x00000000
	.align		4
        /*000c*/ 	.word	0xfffffffe
	.align		4
        /*0010*/ 	.word	0x00000000
	.align		4
        /*0014*/ 	.word	0xfffffffd
	.align		4
        /*0018*/ 	.word	0x00000000
	.align		4
        /*001c*/ 	.word	0xfffffffc


//--------------------- .nv.constant4             --------------------------
	.section	.nv.constant4,"a",@progbits
	.align	8
	.align		8
.nv.constant4:
        /*0000*/ 	.dword	_$_str


//--------------------- .text.triton_red_fused__to_copy_add_mean_mul_pow_rsqrt_8 --------------------------
	.section	.text.triton_red_fused__to_copy_add_mean_mul_pow_rsqrt_8,"ax",@progbits
	.sectionflags	@"SHF_BARRIERS=1"
	.align	128
        .global         triton_red_fused__to_copy_add_mean_mul_pow_rsqrt_8
        .type           triton_red_fused__to_copy_add_mean_mul_pow_rsqrt_8,@function
        .size           triton_red_fused__to_copy_add_mean_mul_pow_rsqrt_8,(.L_x_1 - triton_red_fused__to_copy_add_mean_mul_pow_rsqrt_8)
        .other          triton_red_fused__to_copy_add_mean_mul_pow_rsqrt_8,@"STO_CUDA_ENTRY STV_DEFAULT"
triton_red_fused__to_copy_add_mean_mul_pow_rsqrt_8:
.text.triton_red_fused__to_copy_add_mean_mul_pow_rsqrt_8:
[----:B------:R-:W0:Y:S02]  /*0000*/  LDC R1, c[0x0][0x28] ;  /* 0x00000a00ff017b82 */ /* 0x000e240000000800 */
[----:B------:R-:W1:Y:S01]  /*0010*/  S2R R22, SR_TID.X ;  /* 0x0000000000167919 */ /* 0x000e620000002100 */
[----:B------:R-:W2:Y:S01]  /*0020*/  LDC.64 R6, c[0x0][0x220] ;  /* 0x00008800ff067b82 */ /* 0x000ea20000000a00 */
[----:B------:R-:W-:Y:S01]  /*0030*/  ULDC UR8, c[0x0][0x240] ;  /* 0x0000900000087ab9 */ /* 0x000fe20000000800 */
[----:B------:R-:W-:Y:S01]  /*0040*/  CS2R R8, SRZ ;  /* 0x0000000000087805 */ /* 0x000fe2000001ff00 */
[----:B------:R-:W3:Y:S01]  /*0050*/  S2R R13, SR_CTAID.X ;  /* 0x00000000000d7919 */ /* 0x000ee20000002500 */
[----:B------:R-:W-:Y:S01]  /*0060*/  CS2R R10, SRZ ;  /* 0x00000000000a7805 */ /* 0x000fe2000001ff00 */
[----:B------:R-:W-:-:S03]  /*0070*/  ULDC.64 UR6, c[0x0][0x208] ;  /* 0x0000820000067ab9 */ /* 0x000fc60000000a00 */
[----:B------:R-:W4:Y:S08]  /*0080*/  LDC.64 R4, c[0x0][0x228] ;  /* 0x00008a00ff047b82 */ /* 0x000f300000000a00 */
[----:B------:R-:W5:Y:S01]  /*0090*/  LDC.64 R2, c[0x0][0x210] ;  /* 0x00008400ff027b82 */ /* 0x000f620000000a00 */
[----:B-1----:R-:W-:-:S04]  /*00a0*/  SHF.L.U32 R14, R22, 0x2, RZ ;  /* 0x00000002160e7819 */ /* 0x002fc800000006ff */
[----:B------:R-:W-:Y:S02]  /*00b0*/  LOP3.LUT R12, R14, 0x7fc, RZ, 0xc0, !PT ;  /* 0x000007fc0e0c7812 */ /* 0x000fe400078ec0ff */
[C---:B---3--:R-:W-:Y:S02]  /*00c0*/  ISETP.GE.AND P1, PT, R13.reuse, UR8, PT ;  /* 0x000000080d007c0c */ /* 0x048fe4000bf26270 */
[----:B------:R-:W-:-:S05]  /*00d0*/  LEA R0, R13, R12, 0xc ;  /* 0x0000000c0d007211 */ /* 0x000fca00078e60ff */
[----:B--2---:R-:W-:-:S04]  /*00e0*/  IMAD.WIDE R6, R0, 0x2, R6 ;  /* 0x0000000200067825 */ /* 0x004fc800078e0206 */
[----:B----4-:R-:W-:Y:S02]  /*00f0*/  IMAD.WIDE R4, R0, 0x2, R4 ;  /* 0x0000000200047825 */ /* 0x010fe400078e0204 */
[----:B------:R-:W2:Y:S01]  /*0100*/  @!P1 LDG.E.EF.64 R8, desc[UR6][R6.64] ;  /* 0x0000000606089981 */ /* 0x000ea2000c0e1b00 */
[----:B------:R-:W-:-:S03]  /*0110*/  CS2R R16, SRZ ;  /* 0x0000000000107805 */ /* 0x000fc6000001ff00 */
[----:B------:R-:W3:Y:S01]  /*0120*/  @!P1 LDG.E.EF.64 R10, desc[UR6][R4.64] ;  /* 0x00000006040a9981 */ /* 0x000ee2000c0e1b00 */
[----:B-----5:R-:W-:-:S05]  /*0130*/  IMAD.WIDE R2, R0, 0x2, R2 ;  /* 0x0000000200027825 */ /* 0x020fca00078e0202 */
[----:B------:R-:W4:Y:S01]  /*0140*/  @!P1 LDG.E.EF.64 R16, desc[UR6][R2.64] ;  /* 0x0000000602109981 */ /* 0x000f22000c0e1b00 */
[----:B--2---:R-:W-:Y:S02]  /*0150*/  HADD2.F32 R18, -RZ, R8.H0_H0 ;  /* 0x20000008ff127230 */ /* 0x004fe40000004100 */
[----:B------:R-:W-:Y:S02]  /*0160*/  HADD2.F32 R21, -RZ, R8.H1_H1 ;  /* 0x30000008ff157230 */ /* 0x000fe40000004100 */
[----:B---3--:R-:W-:Y:S02]  /*0170*/  HADD2.F32 R8, -RZ, R10.H1_H1 ;  /* 0x3000000aff087230 */ /* 0x008fe40000004100 */
[----:B------:R-:W-:Y:S02]  /*0180*/  HADD2.F32 R20, -RZ, R9.H0_H0 ;  /* 0x20000009ff147230 */ /* 0x000fe40000004100 */
[----:B------:R-:W-:Y:S02]  /*0190*/  HADD2.F32 R23, -RZ, R11.H0_H0 ;  /* 0x2000000bff177230 */ /* 0x000fe40000004100 */
[----:B------:R-:W-:Y:S01]  /*01a0*/  FADD R21, R21, R8 ;  /* 0x0000000815157221 */ /* 0x000fe20000000000 */
[----:B------:R-:W-:-:S02]  /*01b0*/  HADD2.F32 R19, -RZ, R10.H0_H0 ;  /* 0x2000000aff137230 */ /* 0x000fc40000004100 */
[----:B------:R-:W-:Y:S02]  /*01c0*/  HADD2.F32 R9, -RZ, R9.H1_H1 ;  /* 0x30000009ff097230 */ /* 0x000fe40000004100 */
[----:B------:R-:W-:Y:S01]  /*01d0*/  FADD R10, R20, R23 ;  /* 0x00000017140a7221 */ /* 0x000fe20000000000 */
[----:B------:R-:W-:Y:S02]  /*01e0*/  HADD2.F32 R8, -RZ, R11.H1_H1 ;  /* 0x3000000bff087230 */ /* 0x000fe40000004100 */
[----:B------:R-:W-:Y:S01]  /*01f0*/  FADD R19, R18, R19 ;  /* 0x0000001312137221 */ /* 0x000fe20000000000 */
[----:B----4-:R-:W-:Y:S02]  /*0200*/  HADD2.F32 R20, -RZ, R16.H0_H0 ;  /* 0x20000010ff147230 */ /* 0x010fe40000004100 */
[----:B------:R-:W-:Y:S02]  /*0210*/  HADD2.F32 R16, -RZ, R16.H1_H1 ;  /* 0x30000010ff107230 */ /* 0x000fe40000004100 */
[----:B------:R-:W-:Y:S01]  /*0220*/  FADD R9, R9, R8 ;  /* 0x0000000809097221 */ /* 0x000fe20000000000 */
[----:B------:R-:W-:-:S02]  /*0230*/  HADD2.F32 R23, -RZ, R17.H0_H0 ;  /* 0x20000011ff177230 */ /* 0x000fc40000004100 */
[----:B------:R-:W-:Y:S01]  /*0240*/  FADD R20, R20, R19 ;  /* 0x0000001314147221 */ /* 0x000fe20000000000 */
[----:B------:R-:W-:Y:S02]  /*0250*/  HADD2.F32 R24, -RZ, R17.H1_H1 ;  /* 0x30000011ff187230 */ /* 0x000fe40000004100 */
[----:B------:R-:W-:Y:S01]  /*0260*/  FADD R21, R16, R21 ;  /* 0x0000001510157221 */ /* 0x000fe20000000000 */
[----:B------:R-:W-:Y:S01]  /*0270*/  FADD R23, R23, R10 ;  /* 0x0000000a17177221 */ /* 0x000fe20000000000 */
[----:B------:R-:W-:Y:S01]  /*0280*/  CS2R R10, SRZ ;  /* 0x00000000000a7805 */ /* 0x000fe2000001ff00 */
[----:B------:R-:W-:Y:S01]  /*0290*/  FADD R24, R24, R9 ;  /* 0x0000000918187221 */ /* 0x000fe20000000000 */
[----:B------:R-:W-:Y:S02]  /*02a0*/  CS2R R8, SRZ ;  /* 0x0000000000087805 */ /* 0x000fe4000001ff00 */
[----:B------:R-:W-:Y:S02]  /*02b0*/  F2FP.F16.F32.PACK_AB R16, R21, R20 ;  /* 0x000000141510723e */ /* 0x000fe400000000ff */
[----:B------:R-:W-:-:S02]  /*02c0*/  F2FP.F16.F32.PACK_AB R17, R24, R23 ;  /* 0x000000171811723e */ /* 0x000fc400000000ff */
[----:B------:R-:W-:-:S03]  /*02d0*/  CS2R R18, SRZ ;  /* 0x0000000000127805 */ /* 0x000fc6000001ff00 */
[----:B------:R1:W-:Y:S04]  /*02e0*/  @!P1 STG.E.64 desc[UR6][R2.64], R16 ;  /* 0x0000001002009986 */ /* 0x0003e8000c101b06 */
[----:B------:R-:W2:Y:S04]  /*02f0*/  @!P1 LDG.E.EF.64 R8, desc[UR6][R6.64+0x1000] ;  /* 0x0010000606089981 */ /* 0x000ea8000c0e1b00 */
[----:B------:R-:W3:Y:S04]  /*0300*/  @!P1 LDG.E.EF.64 R10, desc[UR6][R4.64+0x1000] ;  /* 0x00100006040a9981 */ /* 0x000ee8000c0e1b00 */
[----:B------:R-:W4:Y:S01]  /*0310*/  @!P1 LDG.E.EF.64 R18, desc[UR6][R2.64+0x1000] ;  /* 0x0010000602129981 */ /* 0x000f22000c0e1b00 */
[----:B------:R-:W5:Y:S01]  /*0320*/  S2UR UR5, SR_CgaCtaId ;  /* 0x00000000000579c3 */ /* 0x000f620000008800 */
[C---:B------:R-:W-:Y:S01]  /*0330*/  LOP3.LUT P0, RZ, R22.reuse, 0x1f, RZ, 0xc0, !PT ;  /* 0x0000001f16ff7812 */ /* 0x040fe2000780c0ff */
[----:B------:R-:W-:Y:S01]  /*0340*/  UMOV UR4, 0x400 ;  /* 0x0000040000047882 */ /* 0x000fe20000000000 */
[----:B------:R-:W-:Y:S01]  /*0350*/  ISETP.GE.AND P2, PT, R22, 0x10, PT ;  /* 0x000000101600780c */ /* 0x000fe20003f46270 */
[----:B-----5:R-:W-:Y:S01]  /*0360*/  UPRMT UR4, UR5, 0x654, UR4 ;  /* 0x0000065405047896 */ /* 0x020fe20008000004 */
[----:B--2---:R-:W-:-:S02]  /*0370*/  HADD2.F32 R25, -RZ, R8.H1_H1 ;  /* 0x30000008ff197230 */ /* 0x004fc40000004100 */
[----:B------:R-:W-:Y:S02]  /*0380*/  HADD2.F32 R8, -RZ, R8.H0_H0 ;  /* 0x20000008ff087230 */ /* 0x000fe40000004100 */
[----:B---3--:R-:W-:Y:S02]  /*0390*/  HADD2.F32 R27, -RZ, R10.H0_H0 ;  /* 0x2000000aff1b7230 */ /* 0x008fe40000004100 */
[----:B------:R-:W-:Y:S02]  /*03a0*/  HADD2.F32 R10, -RZ, R10.H1_H1 ;  /* 0x3000000aff0a7230 */ /* 0x000fe40000004100 */
[----:B------:R-:W-:Y:S02]  /*03b0*/  HADD2.F32 R26, -RZ, R9.H0_H0 ;  /* 0x20000009ff1a7230 */ /* 0x000fe40000004100 */
[----:B------:R-:W-:Y:S01]  /*03c0*/  FADD R8, R8, R27 ;  /* 0x0000001b08087221 */ /* 0x000fe20000000000 */
[----:B-1----:R-:W-:Y:S02]  /*03d0*/  HADD2.F32 R17, -RZ, R11.H0_H0 ;  /* 0x2000000bff117230 */ /* 0x002fe40000004100 */
[----:B------:R-:W-:Y:S01]  /*03e0*/  FADD R25, R25, R10 ;  /* 0x0000000a19197221 */ /* 0x000fe20000000000 */
[----:B----4-:R-:W-:-:S02]  /*03f0*/  HADD2.F32 R4, -RZ, R18.H1_H1 ;  /* 0x30000012ff047230 */ /* 0x010fc40000004100 */
[----:B------:R-:W-:Y:S02]  /*0400*/  HADD2.F32 R5, -RZ, R18.H0_H0 ;  /* 0x20000012ff057230 */ /* 0x000fe40000004100 */
[----:B------:R-:W-:Y:S01]  /*0410*/  FADD R26, R26, R17 ;  /* 0x000000111a1a7221 */ /* 0x000fe20000000000 */
[----:B------:R-:W-:Y:S02]  /*0420*/  HADD2.F32 R9, -RZ, R9.H1_H1 ;  /* 0x30000009ff097230 */ /* 0x000fe40000004100 */
[----:B------:R-:W-:Y:S01]  /*0430*/  FADD R4, R4, R25 ;  /* 0x0000001904047221 */ /* 0x000fe20000000000 */
[----:B------:R-:W-:Y:S02]  /*0440*/  HADD2.F32 R6, -RZ, R11.H1_H1 ;  /* 0x3000000bff067230 */ /* 0x000fe40000004100 */
[----:B------:R-:W-:Y:S01]  /*0450*/  FADD R5, R5, R8 ;  /* 0x0000000805057221 */ /* 0x000fe20000000000 */
[----:B------:R-:W-:Y:S02]  /*0460*/  HADD2.F32 R7, -RZ, R19.H0_H0 ;  /* 0x20000013ff077230 */ /* 0x000fe40000004100 */
[----:B------:R-:W-:Y:S01]  /*0470*/  FMUL R8, R4, R4 ;  /* 0x0000000404087220 */ /* 0x000fe20000400000 */
[----:B------:R-:W-:-:S02]  /*0480*/  HADD2.F32 R19, -RZ, R19.H1_H1 ;  /* 0x30000013ff137230 */ /* 0x000fc40000004100 */
[----:B------:R-:W-:Y:S01]  /*0490*/  FADD R10, R9, R6 ;  /* 0x00000006090a7221 */ /* 0x000fe20000000000 */
[----:B------:R-:W-:Y:S01]  /*04a0*/  FMUL R9, R5, R5 ;  /* 0x0000000505097220 */ /* 0x000fe20000400000 */
[----:B------:R-:W-:Y:S01]  /*04b0*/  FADD R6, R7, R26 ;  /* 0x0000001a07067221 */ /* 0x000fe20000000000 */
[----:B------:R-:W-:Y:S01]  /*04c0*/  FFMA R8, R21, R21, R8 ;  /* 0x0000001515087223 */ /* 0x000fe20000000008 */
[----:B------:R-:W-:Y:S01]  /*04d0*/  FADD R7, R19, R10 ;  /* 0x0000000a13077221 */ /* 0x000fe20000000000 */
[----:B------:R-:W-:Y:S01]  /*04e0*/  FFMA R11, R20, R20, R9 ;  /* 0x00000014140b7223 */ /* 0x000fe20000000009 */
[-C--:B------:R-:W-:Y:S01]  /*04f0*/  FMUL R10, R6, R6.reuse ;  /* 0x00000006060a7220 */ /* 0x080fe20000400000 */
[----:B------:R-:W-:Y:S01]  /*0500*/  F2FP.F16.F32.PACK_AB R18, R4, R5 ;  /* 0x000000050412723e */ /* 0x000fe200000000ff */
[----:B------:R-:W-:Y:S01]  /*0510*/  FMUL R9, R7, R7 ;  /* 0x0000000707097220 */ /* 0x000fe20000400000 */
[----:B------:R-:W-:Y:S01]  /*0520*/  FADD R8, R8, R11 ;  /* 0x0000000b08087221 */ /* 0x000fe20000000000 */
[----:B------:R-:W-:Y:S01]  /*0530*/  FFMA R23, R23, R23, R10 ;  /* 0x0000001717177223 */ /* 0x000fe2000000000a */
[----:B------:R-:W-:Y:S01]  /*0540*/  F2FP.F16.F32.PACK_AB R19, R7, R6 ;  /* 0x000000060713723e */ /* 0x000fe200000000ff */
[----:B------:R-:W-:-:S02]  /*0550*/  FFMA R9, R24, R24, R9 ;  /* 0x0000001818097223 */ /* 0x000fc40000000009 */
[----:B------:R-:W-:Y:S02]  /*0560*/  FADD R8, R23, R8 ;  /* 0x0000000817087221 */ /* 0x000fe40000000000 */
[----:B------:R-:W-:Y:S02]  /*0570*/  @!P1 STG.E.64 desc[UR6][R2.64+0x1000], R18 ;  /* 0x0010001202009986 */ /* 0x000fe4000c101b06 */
[----:B------:R-:W-:-:S05]  /*0580*/  FADD R8, R9, R8 ;  /* 0x0000000809087221 */ /* 0x000fca0000000000 */
[----:B------:R-:W-:-:S05]  /*0590*/  FSEL R8, R8, RZ, !P1 ;  /* 0x000000ff08087208 */ /* 0x000fca0004800000 */
[----:B------:R-:W1:Y:S02]  /*05a0*/  SHFL.BFLY PT, R9, R8, 0x10, 0x1f ;  /* 0x0e001f0008097f89 */ /* 0x000e6400000e0000 */
[----:B-1----:R-:W-:Y:S01]  /*05b0*/  FADD R9, R8, R9 ;  /* 0x0000000908097221 */ /* 0x002fe20000000000 */
[----:B------:R-:W-:-:S04]  /*05c0*/  SHF.R.U32.HI R8, RZ, 0x3, R22 ;  /* 0x00000003ff087819 */ /* 0x000fc80000011616 */
[----:B------:R-:W1:Y:S01]  /*05d0*/  SHFL.BFLY PT, R10, R9, 0x8, 0x1f ;  /* 0x0d001f00090a7f89 */ /* 0x000e6200000e0000 */
[----:B------:R-:W-:Y:S01]  /*05e0*/  LOP3.LUT R8, R8, 0x3c, RZ, 0xc0, !PT ;  /* 0x0000003c08087812 */ /* 0x000fe200078ec0ff */
[----:B-1----:R-:W-:-:S05]  /*05f0*/  FADD R10, R9, R10 ;  /* 0x0000000a090a7221 */ /* 0x002fca0000000000 */
[----:B------:R-:W1:Y:S02]  /*0600*/  SHFL.BFLY PT, R11, R10, 0x4, 0x1f ;  /* 0x0c801f000a0b7f89 */ /* 0x000e6400000e0000 */
[----:B-1----:R-:W-:-:S05]  /*0610*/  FADD R11, R10, R11 ;  /* 0x0000000b0a0b7221 */ /* 0x002fca0000000000 */
[----:B------:R-:W1:Y:S02]  /*0620*/  SHFL.BFLY PT, R16, R11, 0x2, 0x1f ;  /* 0x0c401f000b107f89 */ /* 0x000e6400000e0000 */
[----:B-1----:R-:W-:-:S05]  /*0630*/  FADD R16, R11, R16 ;  /* 0x000000100b107221 */ /* 0x002fca0000000000 */
[----:B------:R-:W1:Y:S02]  /*0640*/  SHFL.BFLY PT, R17, R16, 0x1, 0x1f ;  /* 0x0c201f0010117f89 */ /* 0x000e6400000e0000 */
[----:B-1----:R-:W-:-:S05]  /*0650*/  FADD R17, R16, R17 ;  /* 0x0000001110117221 */ /* 0x002fca0000000000 */
[----:B------:R1:W-:Y:S01]  /*0660*/  @!P0 STS [R8+UR4], R17 ;  /* 0x0000001108008988 */ /* 0x0003e20008000804 */
[----:B------:R-:W-:Y:S01]  /*0670*/  BAR.SYNC.DEFER_BLOCKING 0x0 ;  /* 0x0000000000007b1d */ /* 0x000fe20000010000 */
[----:B------:R-:W-:-:S04]  /*0680*/  LOP3.LUT P0, RZ, R22, 0xf, RZ, 0xc0, !PT ;  /* 0x0000000f16ff7812 */ /* 0x000fc8000780c0ff */
[----:B------:R-:W-:-:S03]  /*0690*/  ISETP.LT.AND P0, PT, R22, 0x10, !P0 ;  /* 0x000000101600780c */ /* 0x000fc60004701270 */
[----:B-1----:R-:W1:Y:S01]  /*06a0*/  LDC.64 R8, c[0x0][0x218] ;  /* 0x00008600ff087b82 */ /* 0x002e620000000a00 */
[----:B------:R-:W2:Y:S01]  /*06b0*/  @!P2 LDS R15, [R14+UR4] ;  /* 0x000000040e0fa984 */ /* 0x000ea20008000800 */
[----:B-1----:R-:W-:-:S03]  /*06c0*/  IMAD.WIDE R8, R13, 0x4, R8 ;  /* 0x000000040d087825 */ /* 0x002fc600078e0208 */
[----:B--2---:R-:W1:Y:S02]  /*06d0*/  SHFL.BFLY PT, R4, R15, 0x8, 0x1f ;  /* 0x0d001f000f047f89 */ /* 0x004e6400000e0000 */
[----:B-1----:R-:W-:-:S05]  /*06e0*/  FADD R4, R15, R4 ;  /* 0x000000040f047221 */ /* 0x002fca0000000000 */
[----:B------:R-:W1:Y:S02]  /*06f0*/  SHFL.BFLY PT, R5, R4, 0x4, 0x1f ;  /* 0x0c801f0004057f89 */ /* 0x000e6400000e0000 */
[----:B-1----:R-:W-:Y:S01]  /*0700*/  FADD R5, R4, R5 ;  /* 0x0000000504057221 */ /* 0x002fe20000000000 */
[----:B------:R-:W-:-:S04]  /*0710*/  HFMA2.MMA R4, -RZ, RZ, 0.6875, 0 ;  /* 0x39800000ff047435 */ /* 0x000fc800000001ff */
[----:B------:R-:W1:Y:S02]  /*0720*/  SHFL.BFLY PT, R6, R5, 0x2, 0x1f ;  /* 0x0c401f0005067f89 */ /* 0x000e6400000e0000 */
[----:B-1----:R-:W-:-:S05]  /*0730*/  FADD R10, R5, R6 ;  /* 0x00000006050a7221 */ /* 0x002fca0000000000 */
[----:B------:R-:W1:Y:S02]  /*0740*/  SHFL.BFLY PT, R7, R10, 0x1, 0x1f ;  /* 0x0c201f000a077f89 */ /* 0x000e6400000e0000 */
[----:B-1----:R-:W-:Y:S02]  /*0750*/  FADD R11, R10, R7 ;  /* 0x000000070a0b7221 */ /* 0x002fe40000000000 */
[----:B------:R-:W1:Y:S03]  /*0760*/  LDC.64 R6, c[0x0][0x230] ;  /* 0x00008c00ff067b82 */ /* 0x000e660000000a00 */
[----:B------:R-:W-:Y:S05]  /*0770*/  @P0 STS [R14+UR4], R11 ;  /* 0x0000000b0e000988 */ /* 0x000fea0008000804 */
[----:B------:R-:W-:Y:S01]  /*0780*/  BAR.SYNC.DEFER_BLOCKING 0x0 ;  /* 0x0000000000007b1d */ /* 0x000fe20000010000 */
[----:B------:R-:W-:-:S04]  /*0790*/  LOP3.LUT P0, RZ, R22, 0x1ff, RZ, 0xc0, !PT ;  /* 0x000001ff16ff7812 */ /* 0x000fc8000780c0ff */
[----:B------:R-:W-:Y:S01]  /*07a0*/  ISETP.LT.AND P0, PT, R13, UR8, !P0 ;  /* 0x000000080d007c0c */ /* 0x000fe2000c701270 */
[----:B-1----:R-:W-:Y:S02]  /*07b0*/  IMAD.WIDE.U32 R12, R12, 0x2, R6 ;  /* 0x000000020c0c7825 */ /* 0x002fe400078e0006 */
[----:B------:R-:W1:Y:S01]  /*07c0*/  LDC.64 R6, c[0x0][0x238] ;  /* 0x00008e00ff067b82 */ /* 0x000e620000000a00 */
[----:B------:R-:W2:Y:S02]  /*07d0*/  LDS R15, [UR4] ;  /* 0x00000004ff0f7984 */ /* 0x000ea40008000800 */
[----:B--2---:R-:W-:Y:S01]  /*07e0*/  FFMA R4, R15, R4, 9.9999997473787516356e-06 ;  /* 0x3727c5ac0f047423 */ /* 0x004fe20000000004 */
[----:B------:R-:W-:-:S05]  /*07f0*/  CS2R R14, SRZ ;  /* 0x00000000000e7805 */ /* 0x000fca000001ff00 */
[----:B------:R-:W2:Y:S01]  /*0800*/  MUFU.RSQ R4, R4 ;  /* 0x0000000400047308 */ /* 0x000ea20000001400 */
[----:B------:R-:W-:Y:S06]  /*0810*/  BAR.SYNC.DEFER_BLOCKING 0x0 ;  /* 0x0000000000007b1d */ /* 0x000fec0000010000 */
[----:B--2---:R2:W-:Y:S04]  /*0820*/  @P0 STG.E desc[UR6][R8.64], R4 ;  /* 0x0000000408000986 */ /* 0x0045e8000c101906 */
[----:B------:R-:W3:Y:S04]  /*0830*/  @!P1 LDG.E.EF.64 R14, desc[UR6][R2.64] ;  /* 0x00000006020e9981 */ /* 0x000ee8000c0e1b00 */
[----:B------:R-:W4:Y:S01]  /*0840*/  LDG.E.EL.64 R10, desc[UR6][R12.64] ;  /* 0x000000060c0a7981 */ /* 0x000f22000c2e1b00 */
[----:B-1----:R-:W-:-:S04]  /*0850*/  IMAD.WIDE R6, R0, 0x2, R6 ;  /* 0x0000000200067825 */ /* 0x002fc800078e0206 */
[----:B---3--:R-:W-:Y:S02]  /*0860*/  HADD2.F32 R21, -RZ, R15.H0_H0 ;  /* 0x2000000fff157230 */ /* 0x008fe40000004100 */
[----:B------:R-:W-:Y:S02]  /*0870*/  HADD2.F32 R17, -RZ, R14.H0_H0 ;  /* 0x2000000eff117230 */ /* 0x000fe40000004100 */
[----:B------:R-:W-:Y:S02]  /*0880*/  HADD2.F32 R19, -RZ, R14.H1_H1 ;  /* 0x3000000eff137230 */ /* 0x000fe40000004100 */
[C---:B------:R-:W-:Y:S01]  /*0890*/  FMUL R16, R4.reuse, R21 ;  /* 0x0000001504107220 */ /* 0x040fe20000400000 */
[----:B------:R-:W-:Y:S02]  /*08a0*/  HADD2.F32 R15, -RZ, R15.H1_H1 ;  /* 0x3000000fff0f7230 */ /* 0x000fe40000004100 */
[----:B------:R-:W-:Y:S01]  /*08b0*/  FMUL R17, R4, R17 ;  /* 0x0000001104117220 */ /* 0x000fe20000400000 */
[----:B----4-:R-:W-:-:S02]  /*08c0*/  HADD2.F32 R5, -RZ, R10.H1_H1 ;  /* 0x3000000aff057230 */ /* 0x010fc40000004100 */
[C---:B--2---:R-:W-:Y:S01]  /*08d0*/  FMUL R8, R4.reuse, R19 ;  /* 0x0000001304087220 */ /* 0x044fe20000400000 */
[----:B------:R-:W-:Y:S02]  /*08e0*/  HADD2.F32 R9, -RZ, R11.H1_H1 ;  /* 0x3000000bff097230 */ /* 0x000fe40000004100 */
[----:B------:R-:W-:Y:S01]  /*08f0*/  FMUL R14, R4, R15 ;  /* 0x0000000f040e7220 */ /* 0x000fe20000400000 */
[----:B------:R-:W-:Y:S02]  /*0900*/  HADD2.F32 R10, -RZ, R10.H0_H0 ;  /* 0x2000000aff0a7230 */ /* 0x000fe40000004100 */
[----:B------:R-:W-:Y:S01]  /*0910*/  FMUL R5, R5, R8 ;  /* 0x0000000805057220 */ /* 0x000fe20000400000 */
[----:B------:R-:W-:Y:S02]  /*0920*/  HADD2.F32 R11, -RZ, R11.H0_H0 ;  /* 0x2000000bff0b7230 */ /* 0x000fe40000004100 */
[----:B------:R-:W-:Y:S01]  /*0930*/  FMUL R14, R9, R14 ;  /* 0x0000000e090e7220 */ /* 0x000fe20000400000 */
[----:B------:R-:W-:Y:S01]  /*0940*/  CS2R R8, SRZ ;  /* 0x0000000000087805 */ /* 0x000fe2000001ff00 */
[----:B------:R-:W-:Y:S01]  /*0950*/  FMUL R10, R10, R17 ;  /* 0x000000110a0a7220 */ /* 0x000fe20000400000 */
[----:B------:R-:W-:-:S04]  /*0960*/  FMUL R11, R11, R16 ;  /* 0x000000100b0b7220 */ /* 0x000fc80000400000 */
[----:B------:R-:W-:Y:S02]  /*0970*/  F2FP.F16.F32.PACK_AB R20, R5, R10 ;  /* 0x0000000a0514723e */ /* 0x000fe400000000ff */
[----:B------:R-:W-:-:S05]  /*0980*/  F2FP.F16.F32.PACK_AB R21, R14, R11 ;  /* 0x0000000b0e15723e */ /* 0x000fca00000000ff */
[----:B------:R1:W-:Y:S04]  /*0990*/  @!P1 STG.E.64 desc[UR6][R6.64], R20 ;  /* 0x0000001406009986 */ /* 0x0003e8000c101b06 */
[----:B------:R-:W2:Y:S04]  /*09a0*/  @!P1 LDG.E.EF.64 R8, desc[UR6][R2.64+0x1000] ;  /* 0x0010000602089981 */ /* 0x000ea8000c0e1b00 */
[----:B------:R-:W3:Y:S01]  /*09b0*/  LDG.E.EL.64 R12, desc[UR6][R12.64+0x1000] ;  /* 0x001000060c0c7981 */ /* 0x000ee2000c2e1b00 */
[----:B--2---:R-:W-:Y:S02]  /*09c0*/  HADD2.F32 R11, -RZ, R8.H0_H0 ;  /* 0x20000008ff0b7230 */ /* 0x004fe40000004100 */
[----:B------:R-:W-:-:S02]  /*09d0*/  HADD2.F32 R15, -RZ, R8.H1_H1 ;  /* 0x30000008ff0f7230 */ /* 0x000fc40000004100 */
[----:B------:R-:W-:Y:S02]  /*09e0*/  HADD2.F32 R17, -RZ, R9.H0_H0 ;  /* 0x20000009ff117230 */ /* 0x000fe40000004100 */
[C---:B------:R-:W-:Y:S01]  /*09f0*/  FMUL R8, R4.reuse, R11 ;  /* 0x0000000b04087220 */ /* 0x040fe20000400000 */
[----:B------:R-:W-:Y:S02]  /*0a00*/  HADD2.F32 R19, -RZ, R9.H1_H1 ;  /* 0x30000009ff137230 */ /* 0x000fe40000004100 */
[C---:B------:R-:W-:Y:S01]  /*0a10*/  FMUL R15, R4.reuse, R15 ;  /* 0x0000000f040f7220 */ /* 0x040fe20000400000 */
[----:B---3--:R-:W-:Y:S02]  /*0a20*/  HADD2.F32 R0, -RZ, R12.H1_H1 ;  /* 0x3000000cff007230 */ /* 0x008fe40000004100 */
[C---:B------:R-:W-:Y:S01]  /*0a30*/  FMUL R17, R4.reuse, R17 ;  /* 0x0000001104117220 */ /* 0x040fe20000400000 */
[----:B------:R-:W-:Y:S02]  /*0a40*/  HADD2.F32 R5, -RZ, R12.H0_H0 ;  /* 0x2000000cff057230 */ /* 0x000fe40000004100 */
[----:B------:R-:W-:Y:S01]  /*0a50*/  FMUL R4, R4, R19 ;  /* 0x0000001304047220 */ /* 0x000fe20000400000 */
[----:B------:R-:W-:-:S02]  /*0a60*/  HADD2.F32 R9, -RZ, R13.H1_H1 ;  /* 0x3000000dff097230 */ /* 0x000fc40000004100 */
[----:B------:R-:W-:Y:S01]  /*0a70*/  FMUL R0, R0, R15 ;  /* 0x0000000f00007220 */ /* 0x000fe20000400000 */
[----:B------:R-:W-:Y:S02]  /*0a80*/  HADD2.F32 R10, -RZ, R13.H0_H0 ;  /* 0x2000000dff0a7230 */ /* 0x000fe40000004100 */
[----:B------:R-:W-:Y:S01]  /*0a90*/  FMUL R5, R5, R8 ;  /* 0x0000000805057220 */ /* 0x000fe20000400000 */
[----:B------:R-:W-:Y:S02]  /*0aa0*/  FMUL R9, R9, R4 ;  /* 0x0000000409097220 */ /* 0x000fe40000400000 */
[----:B------:R-:W-:Y:S02]  /*0ab0*/  FMUL R10, R10, R17 ;  /* 0x000000110a0a7220 */ /* 0x000fe40000400000 */
[----:B------:R-:W-:-:S03]  /*0ac0*/  F2FP.F16.F32.PACK_AB R8, R0, R5 ;  /* 0x000000050008723e */ /* 0x000fc600000000ff */
[----:B------:R-:W-:Y:S01]  /*0ad0*/  F2FP.F16.F32.PACK_AB R9, R9, R10 ;  /* 0x0000000a0909723e */ /* 0x000fe200000000ff */
[----:B-1----:R-:W-:Y:S06]  /*0ae0*/  @P1 EXIT ;  /* 0x000000000000194d */ /* 0x002fec0003800000 */
[----:B------:R-:W-:Y:S01]  /*0af0*/  STG.E.64 desc[UR6][R6.64+0x1000], R8 ;  /* 0x0010000806007986 */ /* 0x000fe2000c101b06 */
[----:B------:R-:W-:Y:S05]  /*0b00*/  EXIT ;  /* 0x000000000000794d */ /* 0x000fea0003800000 */
.L_x_0:
[----:B------:R-:W-:-:S00]  /*0b10*/  BRA `(.L_x_0) ;  /* 0xfffffffc00fc7947 */ /* 0x000fc0000383ffff */
[----:B------:R-:W-:-:S00]  /*0b20*/  NOP ;  /* 0x0000000000007918 */ /* 0x000fc00000000000 */
        /* <DEDUP_REMOVED lines=13> */
.L_x_1:


//--------------------- .nv.global.init           --------------------------
	.section	.nv.global.init,"aw",@progbits
.nv.global.init:
	.type		_$_str,@object
	.size		_$_str,(.L_0 - _$_str)
_$_str:
        /*0000*/ 	.byte	0x5f, 0x5f, 0x43, 0x55, 0x44, 0x41, 0x5f, 0x46, 0x54, 0x5a, 0x00
.L_0:


//--------------------- .nv.shared.triton_red_fused__to_copy_add_mean_mul_pow_rsqrt_8 --------------------------
	.section	.nv.shared.triton_red_fused__to_copy_add_mean_mul_pow_rsqrt_8,"aw",@nobits
	.sectionflags	@""
	.align	16
	.zero		1024


//--------------------- .nv.constant0.triton_red_fused__to_copy_add_mean_mul_pow_rsqrt_8 --------------------------
	.section	.nv.constant0.triton_red_fused__to_copy_add_mean_mul_pow_rsqrt_8,"a",@progbits
	.sectionflags	@""
	.align	4
.nv.constant0.triton_red_fused__to_copy_add_mean_mul_pow_rsqrt_8:
	.zero		592
